	.headerflags	@"EF_CUDA_TEXMODE_UNIFIED EF_CUDA_64BIT_ADDRESS EF_CUDA_ACCELERATORS EF_CUDA_SM90 EF_CUDA_VIRTUAL_SM(EF_CUDA_SM90)"
	.elftype	@"ET_EXEC"


//--------------------- .nv.info                  --------------------------
	.section	.nv.info,"",@"SHT_CUDA_INFO"
	.align	4


	//----- nvinfo : EIATTR_REGCOUNT
	.align		4
        /*0000*/ 	.byte	0x04, 0x2f
        /*0002*/ 	.short	(.L_3 - .L_2)
	.align		4
.L_2:
        /*0004*/ 	.word	index@(triton_poi_fused__native_batch_norm_legit_no_training_convolution_relu_8)
        /*0008*/ 	.word	0x0000001f


	//----- nvinfo : EIATTR_MIN_STACK_SIZE
	.align		4
.L_3:
        /*000c*/ 	.byte	0x04, 0x12
        /*000e*/ 	.short	(.L_5 - .L_4)
	.align		4
.L_4:
        /*0010*/ 	.word	index@(triton_poi_fused__native_batch_norm_legit_no_training_convolution_relu_8)
        /*0014*/ 	.word	0x00000000


	//----- nvinfo : EIATTR_FRAME_SIZE
	.align		4
.L_5:
        /*0018*/ 	.byte	0x04, 0x11
        /*001a*/ 	.short	(.L_7 - .L_6)
	.align		4
.L_6:
        /*001c*/ 	.word	index@(triton_poi_fused__native_batch_norm_legit_no_training_convolution_relu_8)
        /*0020*/ 	.word	0x00000000


	//----- nvinfo : EIATTR_MIN_STACK_SIZE
	.align		4
.L_7:
        /*0024*/ 	.byte	0x04, 0x12
        /*0026*/ 	.short	(.L_9 - .L_8)
	.align		4
.L_8:
        /*0028*/ 	.word	index@(triton_poi_fused__native_batch_norm_legit_no_training_convolution_relu_8)
        /*002c*/ 	.word	0x00000000
.L_9:


//--------------------- .nv.info.triton_poi_fused__native_batch_norm_legit_no_training_convolution_relu_8 --------------------------
	.section	.nv.info.triton_poi_fused__native_batch_norm_legit_no_training_convolution_relu_8,"",@"SHT_CUDA_INFO"
	.sectionflags	@""
	.align	4


	//----- nvinfo : EIATTR_CUDA_API_VERSION
	.align		4
        /*0000*/ 	.byte	0x04, 0x37
        /*0002*/ 	.short	(.L_11 - .L_10)
.L_10:
        /*0004*/ 	.word	0x0000007c


	//----- nvinfo : EIATTR_KPARAM_INFO
	.align		4
.L_11:
        /*0008*/ 	.byte	0x04, 0x17
        /*000a*/ 	.short	(.L_13 - .L_12)
.L_12:
        /*000c*/ 	.word	0x00000000
        /*0010*/ 	.short	0x0007
        /*0012*/ 	.short	0x0038
        /*0014*/ 	.byte	0x00, 0xf0, 0x11, 0x00


	//----- nvinfo : EIATTR_KPARAM_INFO
	.align		4
.L_13:
        /*0018*/ 	.byte	0x04, 0x17
        /*001a*/ 	.short	(.L_15 - .L_14)
.L_14:
        /*001c*/ 	.word	0x00000000
        /*0020*/ 	.short	0x0006
        /*0022*/ 	.short	0x0030
        /*0024*/ 	.byte	0x00, 0xf4, 0x21, 0x00


	//----- nvinfo : EIATTR_KPARAM_INFO
	.align		4
.L_15:
        /*0028*/ 	.byte	0x04, 0x17
        /*002a*/ 	.short	(.L_17 - .L_16)
.L_16:
        /*002c*/ 	.word	0x00000000
        /*0030*/ 	.short	0x0005
        /*0032*/ 	.short	0x0028
        /*0034*/ 	.byte	0x00, 0xf4, 0x21, 0x00


	//----- nvinfo : EIATTR_KPARAM_INFO
	.align		4
.L_17:
        /*0038*/ 	.byte	0x04, 0x17
        /*003a*/ 	.short	(.L_19 - .L_18)
.L_18:
        /*003c*/ 	.word	0x00000000
        /*0040*/ 	.short	0x0004
        /*0042*/ 	.short	0x0020
        /*0044*/ 	.byte	0x00, 0xf4, 0x21, 0x00


	//----- nvinfo : EIATTR_KPARAM_INFO
	.align		4
.L_19:
        /*0048*/ 	.byte	0x04, 0x17
        /*004a*/ 	.short	(.L_21 - .L_20)
.L_20:
        /*004c*/ 	.word	0x00000000
        /*0050*/ 	.short	0x0003
        /*0052*/ 	.short	0x0018
        /*0054*/ 	.byte	0x00, 0xf4, 0x21, 0x00


	//----- nvinfo : EIATTR_KPARAM_INFO
	.align		4
.L_21:
        /*0058*/ 	.byte	0x04, 0x17
        /*005a*/ 	.short	(.L_23 - .L_22)
.L_22:
        /*005c*/ 	.word	0x00000000
        /*0060*/ 	.short	0x0002
        /*0062*/ 	.short	0x0010
        /*0064*/ 	.byte	0x00, 0xf4, 0x21, 0x00


	//----- nvinfo : EIATTR_KPARAM_INFO
	.align		4
.L_23:
        /*0068*/ 	.byte	0x04, 0x17
        /*006a*/ 	.short	(.L_25 - .L_24)
.L_24:
        /*006c*/ 	.word	0x00000000
        /*0070*/ 	.short	0x0001
        /*0072*/ 	.short	0x0008
        /*0074*/ 	.byte	0x00, 0xf4, 0x21, 0x00


	//----- nvinfo : EIATTR_KPARAM_INFO
	.align		4
.L_25:
        /*0078*/ 	.byte	0x04, 0x17
        /*007a*/ 	.short	(.L_27 - .L_26)
.L_26:
        /*007c*/ 	.word	0x00000000
        /*0080*/ 	.short	0x0000
        /*0082*/ 	.short	0x0000
        /*0084*/ 	.byte	0x00, 0xf4, 0x21, 0x00


	//----- nvinfo : EIATTR_SPARSE_MMA_MASK
	.align		4
.L_27:
        /*0088*/ 	.byte	0x03, 0x50
        /*008a*/ 	.short	0x0000


	//----- nvinfo : EIATTR_MAXREG_COUNT
	.align		4
        /*008c*/ 	.byte	0x03, 0x1b
        /*008e*/ 	.short	0x00ff


	//----- nvinfo : EIATTR_EXIT_INSTR_OFFSETS
	.align		4
        /*0090*/ 	.byte	0x04, 0x1c
        /*0092*/ 	.short	(.L_29 - .L_28)


	//   ....[0]....
.L_28:
        /*0094*/ 	.word	0x00000630


	//----- nvinfo : EIATTR_REQNTID
	.align		4
.L_29:
        /*0098*/ 	.byte	0x04, 0x10
        /*009a*/ 	.short	(.L_31 - .L_30)
.L_30:
        /*009c*/ 	.word	0x00000080
        /*00a0*/ 	.word	0x00000001
        /*00a4*/ 	.word	0x00000001


	//----- nvinfo : EIATTR_CBANK_PARAM_SIZE
	.align		4
.L_31:
        /*00a8*/ 	.byte	0x03, 0x19
        /*00aa*/ 	.short	0x003c


	//----- nvinfo : EIATTR_PARAM_CBANK
	.align		4
        /*00ac*/ 	.byte	0x04, 0x0a
        /*00ae*/ 	.short	(.L_33 - .L_32)
	.align		4
.L_32:
        /*00b0*/ 	.word	index@(.nv.constant0.triton_poi_fused__native_batch_norm_legit_no_training_convolution_relu_8)
        /*00b4*/ 	.short	0x0210
        /*00b6*/ 	.short	0x003c


	//----- nvinfo : EIATTR_SW_WAR
	.align		4
.L_33:
        /*00b8*/ 	.byte	0x04, 0x36
        /*00ba*/ 	.short	(.L_35 - .L_34)
.L_34:
        /*00bc*/ 	.word	0x00000008
.L_35:


//--------------------- .nv.callgraph             --------------------------
	.section	.nv.callgraph,"",@"SHT_CUDA_CALLGRAPH"
	.align	4
	.sectionentsize	8
	.align		4
        /*0000*/ 	.word	0x00000000
	.align		4
        /*0004*/ 	.word	0xffffffff
	.align		4
        /*0008*/ 	.word	0x00000000
	.align		4
        /*000c*/ 	.word	0xfffffffe
	.align		4
        /*0010*/ 	.word	0x00000000
	.align		4
        /*0014*/ 	.word	0xfffffffd
	.align		4
        /*0018*/ 	.word	0x00000000
	.align		4
        /*001c*/ 	.word	0xfffffffc


//--------------------- .nv.constant4             --------------------------
	.section	.nv.constant4,"a",@progbits
	.align	8
	.align		8
.nv.constant4:
        /*0000*/ 	.dword	_$_str
	.align		8
        /*0008*/ 	.dword	_$_str_$_2


//--------------------- .text.triton_poi_fused__native_batch_norm_legit_no_training_convolution_relu_8 --------------------------
	.section	.text.triton_poi_fused__native_batch_norm_legit_no_training_convolution_relu_8,"ax",@progbits
	.align	128
        .global         triton_poi_fused__native_batch_norm_legit_no_training_convolution_relu_8
        .type           triton_poi_fused__native_batch_norm_legit_no_training_convolution_relu_8,@function
        .size           triton_poi_fused__native_batch_norm_legit_no_training_convolution_relu_8,(.L_x_1 - triton_poi_fused__native_batch_norm_legit_no_training_convolution_relu_8)
        .other          triton_poi_fused__native_batch_norm_legit_no_training_convolution_relu_8,@"STO_CUDA_ENTRY STV_DEFAULT"
triton_poi_fused__native_batch_norm_legit_no_training_convolution_relu_8:
.text.triton_poi_fused__native_batch_norm_legit_no_training_convolution_relu_8:
[----:B------:R-:W-:Y:S01]  /*0000*/  LDC R1, c[0x0][0x28] ;  /* 0x00000a00ff017b82 */ /* 0x000fe20000000800 */
[----:B------:R-:W1:Y:S07]  /*0010*/  S2R R0, SR_TID.X ;  /* 0x0000000000007919 */ /* 0x000e6e0000002100 */
[----:B------:R-:W2:Y:S01]  /*0020*/  LDC.64 R4, c[0x0][0x228] ;  /* 0x00008a00ff047b82 */ /* 0x000ea20000000a00 */
[----:B------:R-:W-:Y:S01]  /*0030*/  ULDC.64 UR4, c[0x0][0x208] ;  /* 0x0000820000047ab9 */ /* 0x000fe20000000a00 */
[----:B------:R-:W3:Y:S01]  /*0040*/  S2R R7, SR_CTAID.X ;  /* 0x0000000000077919 */ /* 0x000ee20000002500 */
[----:B------:R-:W-:-:S05]  /*0050*/  HFMA2.MMA R18, -RZ, RZ, 1.625, 0 ;  /* 0x3e800000ff127435 */ /* 0x000fca00000001ff */
[----:B------:R-:W4:Y:S08]  /*0060*/  LDC.64 R8, c[0x0][0x218] ;  /* 0x00008600ff087b82 */ /* 0x000f300000000a00 */
[----:B------:R-:W5:Y:S08]  /*0070*/  LDC.64 R26, c[0x0][0x210] ;  /* 0x00008400ff1a7b82 */ /* 0x000f700000000a00 */
[----:B------:R-:W5:Y:S01]  /*0080*/  LDC.64 R12, c[0x0][0x220] ;  /* 0x00008800ff0c7b82 */ /* 0x000f620000000a00 */
[----:B-1----:R-:W-:-:S07]  /*0090*/  SHF.L.U32 R0, R0, 0x2, RZ ;  /* 0x0000000200007819 */ /* 0x002fce00000006ff */
[----:B------:R-:W1:Y:S01]  /*00a0*/  LDC.64 R16, c[0x0][0x230] ;  /* 0x00008c00ff107b82 */ /* 0x000e620000000a00 */
[----:B---3--:R-:W-:Y:S02]  /*00b0*/  SHF.R.S32.HI R3, RZ, 0x16, R7 ;  /* 0x00000016ff037819 */ /* 0x008fe40000011407 */
[----:B------:R-:W-:Y:S02]  /*00c0*/  LOP3.LUT R0, R0, 0x1fc, RZ, 0xc0, !PT ;  /* 0x000001fc00007812 */ /* 0x000fe400078ec0ff */
[----:B------:R-:W-:-:S03]  /*00d0*/  SGXT R3, R3, 0x1 ;  /* 0x000000010303781a */ /* 0x000fc60000000200 */
[----:B------:R-:W3:Y:S01]  /*00e0*/  LDC.64 R20, c[0x0][0x238] ;  /* 0x00008e00ff147b82 */ /* 0x000ee20000000a00 */
[----:B------:R-:W-:-:S04]  /*00f0*/  LEA R0, R7, R0, 0x9 ;  /* 0x0000000007007211 */ /* 0x000fc800078e48ff */
[----:B------:R-:W-:-:S04]  /*0100*/  LEA.HI R3, R3, R0, RZ, 0x6 ;  /* 0x0000000003037211 */ /* 0x000fc800078f30ff */
[----:B------:R-:W-:-:S04]  /*0110*/  LOP3.LUT R3, R3, 0xffffffc0, RZ, 0xc0, !PT ;  /* 0xffffffc003037812 */ /* 0x000fc800078ec0ff */
[----:B------:R-:W-:-:S05]  /*0120*/  IADD3 R23, R0, -R3, RZ ;  /* 0x8000000300177210 */ /* 0x000fca0007ffe0ff */
[----:B--2---:R-:W-:-:S06]  /*0130*/  IMAD.WIDE R4, R23, 0x4, R4 ;  /* 0x0000000417047825 */ /* 0x004fcc00078e0204 */
[----:B------:R-:W2:Y:S01]  /*0140*/  LDG.E.EL.128 R4, desc[UR4][R4.64] ;  /* 0x0000000404047981 */ /* 0x000ea2000c2e1d00 */
[----:B----4-:R-:W-:-:S04]  /*0150*/  IMAD.WIDE R8, R23, 0x4, R8 ;  /* 0x0000000417087825 */ /* 0x010fc800078e0208 */
[----:B-----5:R-:W-:Y:S02]  /*0160*/  IMAD.WIDE R26, R0, 0x4, R26 ;  /* 0x00000004001a7825 */ /* 0x020fe400078e021a */
[----:B------:R-:W4:Y:S02]  /*0170*/  LDG.E.EL.128 R8, desc[UR4][R8.64] ;  /* 0x0000000408087981 */ /* 0x000f24000c2e1d00 */
[----:B0-----:R-:W-:-:S04]  /*0180*/  IMAD.WIDE R12, R23, 0x4, R12 ;  /* 0x00000004170c7825 */ /* 0x001fc800078e020c */
[----:B-1----:R-:W-:-:S04]  /*0190*/  IMAD.WIDE R16, R23, 0x4, R16 ;  /* 0x0000000417107825 */ /* 0x002fc800078e0210 */
[----:B---3--:R-:W-:-:S04]  /*01a0*/  IMAD.WIDE R20, R23, 0x4, R20 ;  /* 0x0000000417147825 */ /* 0x008fc800078e0214 */
[----:B--2---:R-:W-:Y:S01]  /*01b0*/  FADD R2, R4, 9.9999997473787516356e-06 ;  /* 0x3727c5ac04027421 */ /* 0x004fe20000000000 */
[----:B------:R-:W-:Y:S01]  /*01c0*/  FADD R3, R5, 9.9999997473787516356e-06 ;  /* 0x3727c5ac05037421 */ /* 0x000fe20000000000 */
[----:B------:R-:W-:Y:S01]  /*01d0*/  FADD R6, R6, 9.9999997473787516356e-06 ;  /* 0x3727c5ac06067421 */ /* 0x000fe20000000000 */
[----:B------:R-:W-:-:S03]  /*01e0*/  FADD R7, R7, 9.9999997473787516356e-06 ;  /* 0x3727c5ac07077421 */ /* 0x000fc60000000000 */
[----:B------:R-:W0:Y:S08]  /*01f0*/  MUFU.SQRT R2, R2 ;  /* 0x0000000200027308 */ /* 0x000e300000002000 */
[----:B------:R-:W1:Y:S01]  /*0200*/  MUFU.SQRT R3, R3 ;  /* 0x0000000300037308 */ /* 0x000e620000002000 */
[----:B0-----:R-:W-:-:S07]  /*0210*/  FSETP.GT.AND P6, PT, R2, 8.50705917302346158658e+37, PT ;  /* 0x7e8000000200780b */ /* 0x001fce0003fc4000 */
[----:B------:R-:W0:Y:S01]  /*0220*/  MUFU.SQRT R24, R6 ;  /* 0x0000000600187308 */ /* 0x000e220000002000 */
[----:B------:R-:W-:Y:S02]  /*0230*/  FSETP.GEU.AND P5, PT, R2, 1.175494350822287508e-38, PT ;  /* 0x008000000200780b */ /* 0x000fe40003fae000 */
[----:B------:R-:W-:Y:S02]  /*0240*/  FSEL R5, R18, 1, P6 ;  /* 0x3f80000012057808 */ /* 0x000fe40003000000 */
[----:B-1----:R-:W-:-:S03]  /*0250*/  FSETP.GT.AND P4, PT, R3, 8.50705917302346158658e+37, PT ;  /* 0x7e8000000300780b */ /* 0x002fc60003f84000 */
[----:B------:R-:W1:Y:S01]  /*0260*/  MUFU.SQRT R22, R7 ;  /* 0x0000000700167308 */ /* 0x000e620000002000 */
[----:B------:R-:W-:Y:S01]  /*0270*/  FSETP.GEU.AND P3, PT, R3, 1.175494350822287508e-38, PT ;  /* 0x008000000300780b */ /* 0x000fe20003f6e000 */
[----:B------:R-:W-:-:S04]  /*0280*/  @P6 FMUL R2, R2, 0.25 ;  /* 0x3e80000002026820 */ /* 0x000fc80000400000 */
[----:B------:R-:W-:Y:S01]  /*0290*/  @!P5 FMUL R5, R5, 16777216 ;  /* 0x4b8000000505d820 */ /* 0x000fe20000400000 */
[----:B0-----:R-:W-:Y:S01]  /*02a0*/  FSETP.GT.AND P2, PT, R24, 8.50705917302346158658e+37, PT ;  /* 0x7e8000001800780b */ /* 0x001fe20003f44000 */
[----:B------:R-:W-:Y:S01]  /*02b0*/  @!P5 FMUL R2, R2, 16777216 ;  /* 0x4b8000000202d820 */ /* 0x000fe20000400000 */
[----:B------:R-:W-:Y:S01]  /*02c0*/  FSETP.GEU.AND P0, PT, R24, 1.175494350822287508e-38, PT ;  /* 0x008000001800780b */ /* 0x000fe20003f0e000 */
[----:B------:R-:W-:-:S04]  /*02d0*/  @P4 FMUL R3, R3, 0.25 ;  /* 0x3e80000003034820 */ /* 0x000fc80000400000 */
[----:B------:R-:W0:Y:S01]  /*02e0*/  MUFU.RCP R2, R2 ;  /* 0x0000000200027308 */ /* 0x000e220000001000 */
[C---:B-1----:R-:W-:Y:S01]  /*02f0*/  FSETP.GT.AND P1, PT, R22.reuse, 8.50705917302346158658e+37, PT ;  /* 0x7e8000001600780b */ /* 0x042fe20003f24000 */
[----:B------:R-:W-:Y:S01]  /*0300*/  @!P3 FMUL R3, R3, 16777216 ;  /* 0x4b8000000303b820 */ /* 0x000fe20000400000 */
[----:B------:R-:W-:-:S03]  /*0310*/  FSETP.GEU.AND P6, PT, R22, 1.175494350822287508e-38, PT ;  /* 0x008000001600780b */ /* 0x000fc60003fce000 */
[----:B------:R-:W-:Y:S02]  /*0320*/  @P2 FMUL R24, R24, 0.25 ;  /* 0x3e80000018182820 */ /* 0x000fe40000400000 */
[----:B------:R-:W1:Y:S02]  /*0330*/  MUFU.RCP R3, R3 ;  /* 0x0000000300037308 */ /* 0x000e640000001000 */
[----:B------:R-:W-:-:S04]  /*0340*/  @!P0 FMUL R24, R24, 16777216 ;  /* 0x4b80000018188820 */ /* 0x000fc80000400000 */
[----:B------:R-:W-:Y:S01]  /*0350*/  @P1 FMUL R22, R22, 0.25 ;  /* 0x3e80000016161820 */ /* 0x000fe20000400000 */
[----:B------:R-:W-:Y:S01]  /*0360*/  FSEL R14, R18, 1, P4 ;  /* 0x3f800000120e7808 */ /* 0x000fe20002000000 */
[----:B0-----:R-:W-:Y:S02]  /*0370*/  FMUL R2, R2, R5 ;  /* 0x0000000502027220 */ /* 0x001fe40000400000 */
[----:B------:R-:W-:Y:S01]  /*0380*/  @!P6 FMUL R22, R22, 16777216 ;  /* 0x4b8000001616e820 */ /* 0x000fe20000400000 */
[----:B------:R-:W4:Y:S01]  /*0390*/  LDG.E.128 R4, desc[UR4][R26.64] ;  /* 0x000000041a047981 */ /* 0x000f22000c1e1d00 */
[----:B------:R-:W0:Y:S01]  /*03a0*/  MUFU.RCP R24, R24 ;  /* 0x0000001800187308 */ /* 0x000e220000001000 */
[----:B------:R-:W-:Y:S01]  /*03b0*/  @!P3 FMUL R14, R14, 16777216 ;  /* 0x4b8000000e0eb820 */ /* 0x000fe20000400000 */
[----:B------:R-:W-:-:S06]  /*03c0*/  FSEL R19, R18, 1, P2 ;  /* 0x3f80000012137808 */ /* 0x000fcc0001000000 */
[----:B------:R2:W3:Y:S01]  /*03d0*/  MUFU.RCP R25, R22 ;  /* 0x0000001600197308 */ /* 0x0004e20000001000 */
[----:B------:R-:W-:Y:S01]  /*03e0*/  FSEL R18, R18, 1, P1 ;  /* 0x3f80000012127808 */ /* 0x000fe20000800000 */
[----:B-1----:R-:W-:Y:S02]  /*03f0*/  FMUL R3, R3, R14 ;  /* 0x0000000e03037220 */ /* 0x002fe40000400000 */
[----:B------:R-:W5:Y:S01]  /*0400*/  LDG.E.EL.128 R12, desc[UR4][R12.64] ;  /* 0x000000040c0c7981 */ /* 0x000f62000c2e1d00 */
[----:B------:R-:W-:Y:S01]  /*0410*/  @!P0 FMUL R19, R19, 16777216 ;  /* 0x4b80000013138820 */ /* 0x000fe20000400000 */
[----:B------:R-:W-:-:S03]  /*0420*/  @!P6 FMUL R18, R18, 16777216 ;  /* 0x4b8000001212e820 */ /* 0x000fc60000400000 */
[----:B0-----:R-:W-:Y:S01]  /*0430*/  FMUL R24, R24, R19 ;  /* 0x0000001318187220 */ /* 0x001fe20000400000 */
[----:B--2---:R-:W2:Y:S01]  /*0440*/  LDG.E.EL.128 R20, desc[UR4][R20.64] ;  /* 0x0000000414147981 */ /* 0x004ea2000c2e1d00 */
[----:B---3--:R-:W-:-:S03]  /*0450*/  FMUL R25, R25, R18 ;  /* 0x0000001219197220 */ /* 0x008fc60000400000 */
[----:B------:R-:W2:Y:S01]  /*0460*/  LDG.E.EL.128 R16, desc[UR4][R16.64] ;  /* 0x0000000410107981 */ /* 0x000ea2000c2e1d00 */
[----:B----4-:R-:W-:Y:S01]  /*0470*/  FADD R7, R7, R11 ;  /* 0x0000000b07077221 */ /* 0x010fe20000000000 */
[----:B------:R-:W-:Y:S02]  /*0480*/  FADD R6, R6, R10 ;  /* 0x0000000a06067221 */ /* 0x000fe40000000000 */
[----:B------:R-:W0:Y:S01]  /*0490*/  LDC.64 R10, c[0x0][0x240] ;  /* 0x00009000ff0a7b82 */ /* 0x000e220000000a00 */
[----:B------:R-:W-:Y:S01]  /*04a0*/  FADD R5, R5, R9 ;  /* 0x0000000905057221 */ /* 0x000fe20000000000 */
[----:B------:R-:W-:Y:S01]  /*04b0*/  FADD R4, R4, R8 ;  /* 0x0000000804047221 */ /* 0x000fe20000000000 */
[----:B-----5:R-:W-:Y:S01]  /*04c0*/  FADD R28, -R15, R7 ;  /* 0x000000070f1c7221 */ /* 0x020fe20000000100 */
[----:B------:R-:W-:Y:S01]  /*04d0*/  FADD R15, -R14, R6 ;  /* 0x000000060e0f7221 */ /* 0x000fe20000000100 */
[----:B------:R-:W-:Y:S01]  /*04e0*/  FADD R14, -R13, R5 ;  /* 0x000000050d0e7221 */ /* 0x000fe20000000100 */
[----:B------:R-:W-:Y:S01]  /*04f0*/  FADD R9, -R12, R4 ;  /* 0x000000040c097221 */ /* 0x000fe20000000100 */
[----:B------:R-:W-:Y:S01]  /*0500*/  FMUL R8, R25, R28 ;  /* 0x0000001c19087220 */ /* 0x000fe20000400000 */
[----:B------:R-:W-:Y:S01]  /*0510*/  FMUL R15, R24, R15 ;  /* 0x0000000f180f7220 */ /* 0x000fe20000400000 */
[----:B------:R-:W-:Y:S01]  /*0520*/  FMUL R14, R3, R14 ;  /* 0x0000000e030e7220 */ /* 0x000fe20000400000 */
[----:B------:R-:W-:Y:S01]  /*0530*/  FMUL R9, R2, R9 ;  /* 0x0000000902097220 */ /* 0x000fe20000400000 */
[----:B--2---:R-:W-:Y:S01]  /*0540*/  FFMA R8, R19, R8, R23 ;  /* 0x0000000813087223 */ /* 0x004fe20000000017 */
[----:B------:R-:W-:Y:S01]  /*0550*/  FFMA R15, R18, R15, R22 ;  /* 0x0000000f120f7223 */ /* 0x000fe20000000016 */
[----:B------:R-:W-:Y:S01]  /*0560*/  FFMA R14, R17, R14, R21 ;  /* 0x0000000e110e7223 */ /* 0x000fe20000000015 */
[----:B------:R-:W-:-:S02]  /*0570*/  FFMA R16, R16, R9, R20 ;  /* 0x0000000910107223 */ /* 0x000fc40000000014 */
[----:B------:R-:W-:Y:S02]  /*0580*/  FSETP.GEU.AND P0, PT, R8, RZ, PT ;  /* 0x000000ff0800720b */ /* 0x000fe40003f0e000 */
[C---:B------:R-:W-:Y:S02]  /*0590*/  FSETP.GEU.AND P1, PT, R15.reuse, RZ, PT ;  /* 0x000000ff0f00720b */ /* 0x040fe40003f2e000 */
[----:B------:R-:W-:Y:S02]  /*05a0*/  FSETP.GEU.AND P2, PT, R14, RZ, PT ;  /* 0x000000ff0e00720b */ /* 0x000fe40003f4e000 */
[----:B------:R-:W-:Y:S01]  /*05b0*/  FSETP.GEU.AND P3, PT, R16, RZ, PT ;  /* 0x000000ff1000720b */ /* 0x000fe20003f6e000 */
[----:B0-----:R-:W-:Y:S01]  /*05c0*/  IMAD.WIDE R2, R0, 0x4, R10 ;  /* 0x0000000400027825 */ /* 0x001fe200078e020a */
[----:B------:R-:W-:Y:S02]  /*05d0*/  SEL R11, R8, RZ, P0 ;  /* 0x000000ff080b7207 */ /* 0x000fe40000000000 */
[----:B------:R-:W-:-:S02]  /*05e0*/  SEL R10, R15, RZ, P1 ;  /* 0x000000ff0f0a7207 */ /* 0x000fc40000800000 */
[----:B------:R-:W-:Y:S02]  /*05f0*/  SEL R9, R14, RZ, P2 ;  /* 0x000000ff0e097207 */ /* 0x000fe40001000000 */
[----:B------:R-:W-:Y:S01]  /*0600*/  SEL R8, R16, RZ, P3 ;  /* 0x000000ff10087207 */ /* 0x000fe20001800000 */
[----:B------:R-:W-:Y:S04]  /*0610*/  STG.E.128 desc[UR4][R26.64], R4 ;  /* 0x000000041a007986 */ /* 0x000fe8000c101d04 */
[----:B------:R-:W-:Y:S01]  /*0620*/  STG.E.128 desc[UR4][R2.64], R8 ;  /* 0x0000000802007986 */ /* 0x000fe2000c101d04 */
[----:B------:R-:W-:Y:S05]  /*0630*/  EXIT ;  /* 0x000000000000794d */ /* 0x000fea0003800000 */
.L_x_0:
[----:B------:R-:W-:-:S00]  /*0640*/  BRA `(.L_x_0) ;  /* 0xfffffffc00fc7947 */ /* 0x000fc0000383ffff */
[----:B------:R-:W-:-:S00]  /*0650*/  NOP ;  /* 0x0000000000007918 */ /* 0x000fc00000000000 */
        /* <DEDUP_REMOVED lines=10> */
.L_x_1:


//--------------------- .nv.global.init           --------------------------
	.section	.nv.global.init,"aw",@progbits
.nv.global.init:
	.type		_$_str,@object
	.size		_$_str,(_$_str_$_2 - _$_str)
_$_str:
        /*0000*/ 	.byte	0x5f, 0x5f, 0x43, 0x55, 0x44, 0x41, 0x5f, 0x46, 0x54, 0x5a, 0x00
	.type		_$_str_$_2,@object
	.size		_$_str_$_2,(.L_1 - _$_str_$_2)
_$_str_$_2:
        /*000b*/ 	.byte	0x5f, 0x5f, 0x43, 0x55, 0x44, 0x41, 0x5f, 0x50, 0x52, 0x45, 0x43, 0x5f, 0x53, 0x51, 0x52, 0x54
        /*001b*/ 	.byte	0x00
.L_1:


//--------------------- .nv.constant0.triton_poi_fused__native_batch_norm_legit_no_training_convolution_relu_8 --------------------------
	.section	.nv.constant0.triton_poi_fused__native_batch_norm_legit_no_training_convolution_relu_8,"a",@progbits
	.sectionflags	@""
	.align	4
.nv.constant0.triton_poi_fused__native_batch_norm_legit_no_training_convolution_relu_8:
	.zero		588
